//
// Generated by NVIDIA NVVM Compiler
//
// Compiler Build ID: CL-36424714
// Cuda compilation tools, release 13.0, V13.0.88
// Based on NVVM 20.0.0
//

.version 9.0
.target sm_100
.address_size 64

	// .globl	_Z9intrinsicPf

.visible .entry _Z9intrinsicPf(
	.param .u64 .ptr .align 1 _Z9intrinsicPf_param_0
)
{
	.reg .b32 	%f<5>;
	.reg .b64 	%rd<3>;

	ld.param.u64 	%rd1, [_Z9intrinsicPf_param_0];
	cvta.to.global.u64 	%rd2, %rd1;
	ld.global.f32 	%f1, [%rd2];
	lg2.approx.f32 	%f2, %f1;
	add.f32 	%f3, %f2, %f2;
	ex2.approx.f32 	%f4, %f3;
	st.global.f32 	[%rd2], %f4;
	ret;

}
	// .globl	_Z8standardPf
.visible .entry _Z8standardPf(
	.param .u64 .ptr .align 1 _Z8standardPf_param_0
)
{
	.reg .pred 	%p<10>;
	.reg .b32 	%r<12>;
	.reg .b32 	%f<65>;
	.reg .b64 	%rd<3>;

	ld.param.u64 	%rd2, [_Z8standardPf_param_0];
	cvta.to.global.u64 	%rd1, %rd2;
	ld.global.f32 	%f1, [%rd1];
	abs.f32 	%f2, %f1;
	setp.eq.f32 	%p1, %f1, 0f3F800000;
	mov.f32 	%f64, 0f3F800000;
	@%p1 bra 	$L__BB1_5;
	setp.num.f32 	%p2, %f2, %f2;
	@%p2 bra 	$L__BB1_3;
	mov.f32 	%f63, 0f40000000;
	add.rn.f32 	%f64, %f1, %f63;
	bra.uni 	$L__BB1_5;
$L__BB1_3:
	setp.lt.f32 	%p3, %f2, 0f00800000;
	mul.f32 	%f8, %f2, 0f4B800000;
	selp.f32 	%f9, %f8, %f2, %p3;
	mov.b32 	%r1, %f9;
	add.s32 	%r2, %r1, -1060439283;
	and.b32  	%r3, %r2, -8388608;
	sub.s32 	%r4, %r1, %r3;
	mov.b32 	%f10, %r4;
	cvt.rn.f32.s32 	%f11, %r3;
	selp.f32 	%f12, 0fC1C00000, 0f00000000, %p3;
	fma.rn.f32 	%f13, %f11, 0f34000000, %f12;
	add.f32 	%f14, %f10, 0fBF800000;
	add.f32 	%f15, %f10, 0f3F800000;
	rcp.approx.ftz.f32 	%f16, %f15;
	add.f32 	%f17, %f14, %f14;
	mul.f32 	%f18, %f17, %f16;
	mul.f32 	%f19, %f18, %f18;
	neg.f32 	%f20, %f18;
	sub.f32 	%f21, %f14, %f18;
	add.f32 	%f22, %f21, %f21;
	fma.rn.f32 	%f23, %f20, %f14, %f22;
	mul.rn.f32 	%f24, %f16, %f23;
	fma.rn.f32 	%f25, %f19, 0f3A2C32E4, 0f3B52E7DB;
	fma.rn.f32 	%f26, %f25, %f19, 0f3C93BB73;
	fma.rn.f32 	%f27, %f26, %f19, 0f3DF6384F;
	mul.rn.f32 	%f28, %f27, %f19;
	fma.rn.f32 	%f29, %f18, 0f3FB8AA3B, %f13;
	mul.f32 	%f30, %f28, 0f40400000;
	sub.f32 	%f31, %f13, %f29;
	fma.rn.f32 	%f32, %f18, 0f3FB8AA3B, %f31;
	fma.rn.f32 	%f33, %f24, 0f3FB8AA3B, %f32;
	fma.rn.f32 	%f34, %f18, 0f32A55E34, %f33;
	fma.rn.f32 	%f35, %f30, %f24, %f34;
	fma.rn.f32 	%f36, %f28, %f18, %f35;
	add.rn.f32 	%f37, %f29, %f36;
	mov.f32 	%f38, 0f40000000;
	mul.rn.f32 	%f39, %f37, %f38;
	cvt.rni.f32.f32 	%f40, %f39;
	sub.f32 	%f41, %f39, %f40;
	neg.f32 	%f42, %f39;
	fma.rn.f32 	%f43, %f37, 0f40000000, %f42;
	neg.f32 	%f44, %f29;
	add.rn.f32 	%f45, %f37, %f44;
	neg.f32 	%f46, %f45;
	add.rn.f32 	%f47, %f36, %f46;
	fma.rn.f32 	%f48, %f47, 0f40000000, %f43;
	add.f32 	%f49, %f41, %f48;
	setp.gt.f32 	%p4, %f40, 0f00000000;
	selp.b32 	%r5, 0, -2097152000, %p4;
	setp.neu.f32 	%p5, %f1, 0f00000000;
	setp.neu.f32 	%p6, %f2, 0f7F800000;
	setp.lt.f32 	%p7, %f39, 0f00000000;
	selp.f32 	%f50, 0f00000000, 0f7F800000, %p7;
	abs.f32 	%f51, %f39;
	setp.gt.f32 	%p8, %f51, 0f43180000;
	cvt.rzi.s32.f32 	%r6, %f40;
	shl.b32 	%r7, %r6, 23;
	sub.s32 	%r8, %r7, %r5;
	mov.b32 	%f52, %r8;
	add.s32 	%r9, %r5, 2130706432;
	mov.b32 	%f53, %r9;
	fma.rn.f32 	%f54, %f49, 0f391FCB8E, 0f3AAF85ED;
	fma.rn.f32 	%f55, %f54, %f49, 0f3C1D9856;
	fma.rn.f32 	%f56, %f55, %f49, 0f3D6357BB;
	fma.rn.f32 	%f57, %f56, %f49, 0f3E75FDEC;
	fma.rn.f32 	%f58, %f57, %f49, 0f3F317218;
	fma.rn.f32 	%f59, %f58, %f49, 0f3F800000;
	mul.f32 	%f60, %f59, %f53;
	mul.f32 	%f61, %f60, %f52;
	selp.f32 	%f64, %f50, %f61, %p8;
	and.pred  	%p9, %p5, %p6;
	@%p9 bra 	$L__BB1_5;
	add.f32 	%f62, %f1, %f1;
	mov.b32 	%r10, %f62;
	and.b32  	%r11, %r10, 2147483647;
	mov.b32 	%f64, %r11;
$L__BB1_5:
	st.global.f32 	[%rd1], %f64;
	ret;

}
	// .globl	_Z3fooPf
.visible .entry _Z3fooPf(
	.param .u64 .ptr .align 1 _Z3fooPf_param_0
)
{
	.reg .b32 	%f<3>;
	.reg .b64 	%rd<3>;

	ld.param.u64 	%rd1, [_Z3fooPf_param_0];
	cvta.to.global.u64 	%rd2, %rd1;
	ld.global.f32 	%f1, [%rd2];
	fma.rn.f32 	%f2, %f1, %f1, %f1;
	st.global.f32 	[%rd2], %f2;
	ret;

}


// ===== COMPILED SASS (sm_100) =====

	.target	sm_100

	.elftype	@"ET_EXEC"


//--------------------- .note.nv.tkinfo           --------------------------
	.section	.note.nv.tkinfo,"",@"SHT_NOTE"
	.sectionflags	@"SHF_NOTE_NV_TKINFO"
	.tkinfo
        /*0018*/ 	.word	0x00000002
        /*0030*/ 	.string	""
        /*0030*/ 	.string	"ptxas"
        /*0030*/ 	.string	"Cuda compilation tools, release 13.0, V13.0.88"
        /*0030*/ 	.string	"Build cuda_13.0.r13.0/compiler.36424714_0"
        /*0030*/ 	.string	"-arch sm_100 -m 64 "



//--------------------- .note.nv.cuinfo           --------------------------
	.section	.note.nv.cuinfo,"",@"SHT_NOTE"
	.sectionflags	@"SHF_NOTE_NV_CUINFO"
        /*0018*/ 	.short	0x0002
        /*001a*/ 	.short	0x0064
        /*001c*/ 	.short	0x0082
	.zero		2


//--------------------- .nv.info                  --------------------------
	.section	.nv.info,"",@"SHT_CUDA_INFO"
	.align	4


	//----- nvinfo : EIATTR_REGCOUNT
	.align		4
        /*0000*/ 	.byte	0x04, 0x2f
        /*0002*/ 	.short	(.L_1 - .L_0)
	.align		4
.L_0:
        /*0004*/ 	.word	index@(_Z9intrinsicPf)
        /*0008*/ 	.word	0x00000008


	//----- nvinfo : EIATTR_FRAME_SIZE
	.align		4
.L_1:
        /*000c*/ 	.byte	0x04, 0x11
        /*000e*/ 	.short	(.L_3 - .L_2)
	.align		4
.L_2:
        /*0010*/ 	.word	index@(_Z9intrinsicPf)
        /*0014*/ 	.word	0x00000000


	//----- nvinfo : EIATTR_REGCOUNT
	.align		4
.L_3:
        /*0018*/ 	.byte	0x04, 0x2f
        /*001a*/ 	.short	(.L_5 - .L_4)
	.align		4
.L_4:
        /*001c*/ 	.word	index@(_Z8standardPf)
        /*0020*/ 	.word	0x00000010


	//----- nvinfo : EIATTR_FRAME_SIZE
	.align		4
.L_5:
        /*0024*/ 	.byte	0x04, 0x11
        /*0026*/ 	.short	(.L_7 - .L_6)
	.align		4
.L_6:
        /*0028*/ 	.word	index@(_Z8standardPf)
        /*002c*/ 	.word	0x00000000


	//----- nvinfo : EIATTR_REGCOUNT
	.align		4
.L_7:
        /*0030*/ 	.byte	0x04, 0x2f
        /*0032*/ 	.short	(.L_9 - .L_8)
	.align		4
.L_8:
        /*0034*/ 	.word	index@(_Z3fooPf)
        /*0038*/ 	.word	0x00000008


	//----- nvinfo : EIATTR_FRAME_SIZE
	.align		4
.L_9:
        /*003c*/ 	.byte	0x04, 0x11
        /*003e*/ 	.short	(.L_11 - .L_10)
	.align		4
.L_10:
        /*0040*/ 	.word	index@(_Z3fooPf)
        /*0044*/ 	.word	0x00000000


	//----- nvinfo : EIATTR_MIN_STACK_SIZE
	.align		4
.L_11:
        /*0048*/ 	.byte	0x04, 0x12
        /*004a*/ 	.short	(.L_13 - .L_12)
	.align		4
.L_12:
        /*004c*/ 	.word	index@(_Z3fooPf)
        /*0050*/ 	.word	0x00000000


	//----- nvinfo : EIATTR_MIN_STACK_SIZE
	.align		4
.L_13:
        /*0054*/ 	.byte	0x04, 0x12
        /*0056*/ 	.short	(.L_15 - .L_14)
	.align		4
.L_14:
        /*0058*/ 	.word	index@(_Z8standardPf)
        /*005c*/ 	.word	0x00000000


	//----- nvinfo : EIATTR_MIN_STACK_SIZE
	.align		4
.L_15:
        /*0060*/ 	.byte	0x04, 0x12
        /*0062*/ 	.short	(.L_17 - .L_16)
	.align		4
.L_16:
        /*0064*/ 	.word	index@(_Z9intrinsicPf)
        /*0068*/ 	.word	0x00000000
.L_17:


//--------------------- .nv.compat                --------------------------
	.section	.nv.compat,"",@"SHT_CUDA_COMPAT_INFO"
	.align	4
        /*0000*/ 	.byte	0x02, 0x09, 0x00, 0x00, 0x02, 0x02, 0x01, 0x00, 0x02, 0x05, 0x05, 0x00, 0x03, 0x07, 0x01, 0x01
        /*0010*/ 	.byte	0x02, 0x03, 0x00, 0x00, 0x02, 0x06, 0x01, 0x00, 0x04, 0x0b, 0x08, 0x00, 0x01, 0x00, 0x00, 0x00
        /*0020*/ 	.byte	0x00, 0x00, 0x00, 0x00


//--------------------- .nv.info._Z3fooPf         --------------------------
	.section	.nv.info._Z3fooPf,"",@"SHT_CUDA_INFO"
	.sectionflags	@""
	.align	4


	//----- nvinfo : EIATTR_CUDA_API_VERSION
	.align		4
        /*0000*/ 	.byte	0x04, 0x37
        /*0002*/ 	.short	(.L_19 - .L_18)
.L_18:
        /*0004*/ 	.word	0x00000082


	//----- nvinfo : EIATTR_KPARAM_INFO
	.align		4
.L_19:
        /*0008*/ 	.byte	0x04, 0x17
        /*000a*/ 	.short	(.L_21 - .L_20)
.L_20:
        /*000c*/ 	.word	0x00000000
        /*0010*/ 	.short	0x0000
        /*0012*/ 	.short	0x0000
        /*0014*/ 	.byte	0x00, 0xf5, 0x21, 0x00


	//----- nvinfo : EIATTR_SPARSE_MMA_MASK
	.align		4
.L_21:
        /*0018*/ 	.byte	0x03, 0x50
        /*001a*/ 	.short	0x0000


	//----- nvinfo : EIATTR_MAXREG_COUNT
	.align		4
        /*001c*/ 	.byte	0x03, 0x1b
        /*001e*/ 	.short	0x00ff


	//----- nvinfo : EIATTR_MERCURY_ISA_VERSION
	.align		4
        /*0020*/ 	.byte	0x03, 0x5f
        /*0022*/ 	.short	0x0101


	//----- nvinfo : EIATTR_VRC_CTA_INIT_COUNT
	.align		4
        /*0024*/ 	.byte	0x02, 0x4a
	.zero		1
	.zero		1


	//----- nvinfo : EIATTR_EXIT_INSTR_OFFSETS
	.align		4
        /*0028*/ 	.byte	0x04, 0x1c
        /*002a*/ 	.short	(.L_23 - .L_22)


	//   ....[0]....
.L_22:
        /*002c*/ 	.word	0x00000060


	//----- nvinfo : EIATTR_CBANK_PARAM_SIZE
	.align		4
.L_23:
        /*0030*/ 	.byte	0x03, 0x19
        /*0032*/ 	.short	0x0008


	//----- nvinfo : EIATTR_PARAM_CBANK
	.align		4
        /*0034*/ 	.byte	0x04, 0x0a
        /*0036*/ 	.short	(.L_25 - .L_24)
	.align		4
.L_24:
        /*0038*/ 	.word	index@(.nv.constant0._Z3fooPf)
        /*003c*/ 	.short	0x0380
        /*003e*/ 	.short	0x0008


	//----- nvinfo : EIATTR_SW_WAR
	.align		4
.L_25:
        /*0040*/ 	.byte	0x04, 0x36
        /*0042*/ 	.short	(.L_27 - .L_26)
.L_26:
        /*0044*/ 	.word	0x00000008
.L_27:


//--------------------- .nv.info._Z8standardPf    --------------------------
	.section	.nv.info._Z8standardPf,"",@"SHT_CUDA_INFO"
	.sectionflags	@""
	.align	4


	//----- nvinfo : EIATTR_CUDA_API_VERSION
	.align		4
        /*0000*/ 	.byte	0x04, 0x37
        /*0002*/ 	.short	(.L_29 - .L_28)
.L_28:
        /*0004*/ 	.word	0x00000082


	//----- nvinfo : EIATTR_KPARAM_INFO
	.align		4
.L_29:
        /*0008*/ 	.byte	0x04, 0x17
        /*000a*/ 	.short	(.L_31 - .L_30)
.L_30:
        /*000c*/ 	.word	0x00000000
        /*0010*/ 	.short	0x0000
        /*0012*/ 	.short	0x0000
        /*0014*/ 	.byte	0x00, 0xf5, 0x21, 0x00


	//----- nvinfo : EIATTR_SPARSE_MMA_MASK
	.align		4
.L_31:
        /*0018*/ 	.byte	0x03, 0x50
        /*001a*/ 	.short	0x0000


	//----- nvinfo : EIATTR_MAXREG_COUNT
	.align		4
        /*001c*/ 	.byte	0x03, 0x1b
        /*001e*/ 	.short	0x00ff


	//----- nvinfo : EIATTR_MERCURY_ISA_VERSION
	.align		4
        /*0020*/ 	.byte	0x03, 0x5f
        /*0022*/ 	.short	0x0101


	//----- nvinfo : EIATTR_VRC_CTA_INIT_COUNT
	.align		4
        /*0024*/ 	.byte	0x02, 0x4a
	.zero		1
	.zero		1


	//----- nvinfo : EIATTR_EXIT_INSTR_OFFSETS
	.align		4
        /*0028*/ 	.byte	0x04, 0x1c
        /*002a*/ 	.short	(.L_33 - .L_32)


	//   ....[0]....
.L_32:
        /*002c*/ 	.word	0x00000490


	//----- nvinfo : EIATTR_CBANK_PARAM_SIZE
	.align		4
.L_33:
        /*0030*/ 	.byte	0x03, 0x19
        /*0032*/ 	.short	0x0008


	//----- nvinfo : EIATTR_PARAM_CBANK
	.align		4
        /*0034*/ 	.byte	0x04, 0x0a
        /*0036*/ 	.short	(.L_35 - .L_34)
	.align		4
.L_34:
        /*0038*/ 	.word	index@(.nv.constant0._Z8standardPf)
        /*003c*/ 	.short	0x0380
        /*003e*/ 	.short	0x0008


	//----- nvinfo : EIATTR_SW_WAR
	.align		4
.L_35:
        /*0040*/ 	.byte	0x04, 0x36
        /*0042*/ 	.short	(.L_37 - .L_36)
.L_36:
        /*0044*/ 	.word	0x00000008
.L_37:


//--------------------- .nv.info._Z9intrinsicPf   --------------------------
	.section	.nv.info._Z9intrinsicPf,"",@"SHT_CUDA_INFO"
	.sectionflags	@""
	.align	4


	//----- nvinfo : EIATTR_CUDA_API_VERSION
	.align		4
        /*0000*/ 	.byte	0x04, 0x37
        /*0002*/ 	.short	(.L_39 - .L_38)
.L_38:
        /*0004*/ 	.word	0x00000082


	//----- nvinfo : EIATTR_KPARAM_INFO
	.align		4
.L_39:
        /*0008*/ 	.byte	0x04, 0x17
        /*000a*/ 	.short	(.L_41 - .L_40)
.L_40:
        /*000c*/ 	.word	0x00000000
        /*0010*/ 	.short	0x0000
        /*0012*/ 	.short	0x0000
        /*0014*/ 	.byte	0x00, 0xf5, 0x21, 0x00


	//----- nvinfo : EIATTR_SPARSE_MMA_MASK
	.align		4
.L_41:
        /*0018*/ 	.byte	0x03, 0x50
        /*001a*/ 	.short	0x0000


	//----- nvinfo : EIATTR_MAXREG_COUNT
	.align		4
        /*001c*/ 	.byte	0x03, 0x1b
        /*001e*/ 	.short	0x00ff


	//----- nvinfo : EIATTR_MERCURY_ISA_VERSION
	.align		4
        /*0020*/ 	.byte	0x03, 0x5f
        /*0022*/ 	.short	0x0101


	//----- nvinfo : EIATTR_VRC_CTA_INIT_COUNT
	.align		4
        /*0024*/ 	.byte	0x02, 0x4a
	.zero		1
	.zero		1


	//----- nvinfo : EIATTR_EXIT_INSTR_OFFSETS
	.align		4
        /*0028*/ 	.byte	0x04, 0x1c
        /*002a*/ 	.short	(.L_43 - .L_42)


	//   ....[0]....
.L_42:
        /*002c*/ 	.word	0x000000e0


	//----- nvinfo : EIATTR_CBANK_PARAM_SIZE
	.align		4
.L_43:
        /*0030*/ 	.byte	0x03, 0x19
        /*0032*/ 	.short	0x0008


	//----- nvinfo : EIATTR_PARAM_CBANK
	.align		4
        /*0034*/ 	.byte	0x04, 0x0a
        /*0036*/ 	.short	(.L_45 - .L_44)
	.align		4
.L_44:
        /*0038*/ 	.word	index@(.nv.constant0._Z9intrinsicPf)
        /*003c*/ 	.short	0x0380
        /*003e*/ 	.short	0x0008


	//----- nvinfo : EIATTR_SW_WAR
	.align		4
.L_45:
        /*0040*/ 	.byte	0x04, 0x36
        /*0042*/ 	.short	(.L_47 - .L_46)
.L_46:
        /*0044*/ 	.word	0x00000008
.L_47:


//--------------------- .nv.callgraph             --------------------------
	.section	.nv.callgraph,"",@"SHT_CUDA_CALLGRAPH"
	.align	4
	.sectionentsize	8
	.align		4
        /*0000*/ 	.word	0x00000000
	.align		4
        /*0004*/ 	.word	0xffffffff
	.align		4
        /*0008*/ 	.word	0x00000000
	.align		4
        /*000c*/ 	.word	0xfffffffe
	.align		4
        /*0010*/ 	.word	0x00000000
	.align		4
        /*0014*/ 	.word	0xfffffffd
	.align		4
        /*0018*/ 	.word	0x00000000
	.align		4
        /*001c*/ 	.word	0xfffffffc


//--------------------- .text._Z3fooPf            --------------------------
	.section	.text._Z3fooPf,"ax",@progbits
	.align	128
        .global         _Z3fooPf
        .type           _Z3fooPf,@function
        .size           _Z3fooPf,(.L_x_4 - _Z3fooPf)
        .other          _Z3fooPf,@"STO_CUDA_ENTRY STV_DEFAULT"
_Z3fooPf:
.text._Z3fooPf:
[----:B------:R-:W-:Y:S08]  /*0000*/  LDC R1, c[0x0][0x37c] ;  /* 0x0000df00ff017b82 */ /* 0x000ff00000000800 */
[----:B------:R-:W0:Y:S01]  /*0010*/  LDC.64 R2, c[0x0][0x380] ;  /* 0x0000e000ff027b82 */ /* 0x000e220000000a00 */
[----:B------:R-:W0:Y:S02]  /*0020*/  LDCU.64 UR4, c[0x0][0x358] ;  /* 0x00006b00ff0477ac */ /* 0x000e240008000a00 */
[----:B0-----:R-:W2:Y:S02]  /*0030*/  LDG.E R0, desc[UR4][R2.64] ;  /* 0x0000000402007981 */ /* 0x001ea4000c1e1900 */
[----:B--2---:R-:W-:-:S05]  /*0040*/  FFMA R5, R0, R0, R0 ;  /* 0x0000000000057223 */ /* 0x004fca0000000000 */
[----:B------:R-:W-:Y:S01]  /*0050*/  STG.E desc[UR4][R2.64], R5 ;  /* 0x0000000502007986 */ /* 0x000fe2000c101904 */
[----:B------:R-:W-:Y:S05]  /*0060*/  EXIT ;  /* 0x000000000000794d */ /* 0x000fea0003800000 */
.L_x_0:
[----:B------:R-:W-:-:S00]  /*0070*/  BRA `(.L_x_0) ;  /* 0xfffffffc00fc7947 */ /* 0x000fc0000383ffff */
[----:B------:R-:W-:-:S00]  /*0080*/  NOP ;  /* 0x0000000000007918 */ /* 0x000fc00000000000 */
[----:B------:R-:W-:-:S00]  /*0090*/  NOP ;  /* 0x0000000000007918 */ /* 0x000fc00000000000 */
[----:B------:R-:W-:-:S00]  /*00a0*/  NOP ;  /* 0x0000000000007918 */ /* 0x000fc00000000000 */
[----:B------:R-:W-:-:S00]  /*00b0*/  NOP ;  /* 0x0000000000007918 */ /* 0x000fc00000000000 */
[----:B------:R-:W-:-:S00]  /*00c0*/  NOP ;  /* 0x0000000000007918 */ /* 0x000fc00000000000 */
[----:B------:R-:W-:-:S00]  /*00d0*/  NOP ;  /* 0x0000000000007918 */ /* 0x000fc00000000000 */
[----:B------:R-:W-:-:S00]  /*00e0*/  NOP ;  /* 0x0000000000007918 */ /* 0x000fc00000000000 */
[----:B------:R-:W-:-:S00]  /*00f0*/  NOP ;  /* 0x0000000000007918 */ /* 0x000fc00000000000 */
.L_x_4:


//--------------------- .text._Z8standardPf       --------------------------
	.section	.text._Z8standardPf,"ax",@progbits
	.align	128
        .global         _Z8standardPf
        .type           _Z8standardPf,@function
        .size           _Z8standardPf,(.L_x_5 - _Z8standardPf)
        .other          _Z8standardPf,@"STO_CUDA_ENTRY STV_DEFAULT"
_Z8standardPf:
.text._Z8standardPf:
[----:B------:R-:W-:Y:S08]  /*0000*/  LDC R1, c[0x0][0x37c] ;  /* 0x0000df00ff017b82 */ /* 0x000ff00000000800 */
[----:B------:R-:W0:Y:S01]  /*0010*/  LDC.64 R2, c[0x0][0x380] ;  /* 0x0000e000ff027b82 */ /* 0x000e220000000a00 */
[----:B------:R-:W0:Y:S02]  /*0020*/  LDCU.64 UR4, c[0x0][0x358] ;  /* 0x00006b00ff0477ac */ /* 0x000e240008000a00 */
[----:B0-----:R-:W2:Y:S01]  /*0030*/  LDG.E R0, desc[UR4][R2.64] ;  /* 0x0000000402007981 */ /* 0x001ea2000c1e1900 */
[----:B------:R-:W-:Y:S01]  /*0040*/  HFMA2 R5, -RZ, RZ, 1.875, 0 ;  /* 0x3f800000ff057431 */ /* 0x000fe200000001ff */
[----:B--2---:R-:W-:-:S13]  /*0050*/  FSETP.NEU.AND P0, PT, R0, 1, PT ;  /* 0x3f8000000000780b */ /* 0x004fda0003f0d000 */
[----:B------:R-:W-:Y:S05]  /*0060*/  @!P0 BRA `(.L_x_1) ;  /* 0x0000000400048947 */ /* 0x000fea0003800000 */
[----:B------:R-:W-:-:S13]  /*0070*/  FSETP.NAN.AND P0, PT, |R0|, |R0|, PT ;  /* 0x400000000000720b */ /* 0x000fda0003f08200 */
[----:B------:R-:W-:Y:S01]  /*0080*/  @P0 FADD R5, R0, 2 ;  /* 0x4000000000050421 */ /* 0x000fe20000000000 */
[----:B------:R-:W-:Y:S06]  /*0090*/  @P0 BRA `(.L_x_1) ;  /* 0x0000000000f80947 */ /* 0x000fec0003800000 */
[C---:B------:R-:W-:Y:S01]  /*00a0*/  FMUL R5, |R0|.reuse, 16777216 ;  /* 0x4b80000000057820 */ /* 0x040fe20000400200 */
[----:B------:R-:W-:Y:S02]  /*00b0*/  FSETP.GEU.AND P0, PT, |R0|, 1.175494350822287508e-38, PT ;  /* 0x008000000000780b */ /* 0x000fe40003f0e200 */
[----:B------:R-:W-:Y:S02]  /*00c0*/  MOV R10, 0x3a2c32e4 ;  /* 0x3a2c32e4000a7802 */ /* 0x000fe40000000f00 */
[----:B------:R-:W-:-:S04]  /*00d0*/  FSEL R5, R5, |R0|, !P0 ;  /* 0x4000000005057208 */ /* 0x000fc80004000000 */
[----:B------:R-:W-:-:S04]  /*00e0*/  IADD3 R4, PT, PT, R5, -0x3f3504f3, RZ ;  /* 0xc0cafb0d05047810 */ /* 0x000fc80007ffe0ff */
[----:B------:R-:W-:-:S04]  /*00f0*/  LOP3.LUT R4, R4, 0xff800000, RZ, 0xc0, !PT ;  /* 0xff80000004047812 */ /* 0x000fc800078ec0ff */
[-C--:B------:R-:W-:Y:S02]  /*0100*/  IADD3 R5, PT, PT, R5, -R4.reuse, RZ ;  /* 0x8000000405057210 */ /* 0x080fe40007ffe0ff */
[----:B------:R-:W-:-:S03]  /*0110*/  I2FP.F32.S32 R4, R4 ;  /* 0x0000000400047245 */ /* 0x000fc60000201400 */
[C---:B------:R-:W-:Y:S01]  /*0120*/  FADD R7, R5.reuse, 1 ;  /* 0x3f80000005077421 */ /* 0x040fe20000000000 */
[----:B------:R-:W-:Y:S01]  /*0130*/  FADD R6, R5, -1 ;  /* 0xbf80000005067421 */ /* 0x000fe20000000000 */
[----:B------:R-:W-:Y:S02]  /*0140*/  FSEL R5, RZ, -24, P0 ;  /* 0xc1c00000ff057808 */ /* 0x000fe40000000000 */
[----:B------:R-:W-:Y:S01]  /*0150*/  FSETP.NEU.AND P0, PT, |R0|, +INF , PT ;  /* 0x7f8000000000780b */ /* 0x000fe20003f0d200 */
[----:B------:R-:W-:Y:S01]  /*0160*/  FADD R8, R6, R6 ;  /* 0x0000000606087221 */ /* 0x000fe20000000000 */
[----:B------:R-:W0:Y:S01]  /*0170*/  MUFU.RCP R7, R7 ;  /* 0x0000000700077308 */ /* 0x000e220000001000 */
[----:B------:R-:W-:Y:S01]  /*0180*/  FFMA R4, R4, 1.1920928955078125e-07, R5 ;  /* 0x3400000004047823 */ /* 0x000fe20000000005 */
[----:B------:R-:W-:-:S13]  /*0190*/  FSETP.NEU.AND P0, PT, R0, RZ, P0 ;  /* 0x000000ff0000720b */ /* 0x000fda000070d000 */
[----:B------:R-:W-:Y:S01]  /*01a0*/  @!P0 FADD R0, R0, R0 ;  /* 0x0000000000008221 */ /* 0x000fe20000000000 */
[----:B0-----:R-:W-:-:S04]  /*01b0*/  FMUL R9, R7, R8 ;  /* 0x0000000807097220 */ /* 0x001fc80000400000 */
[----:B------:R-:W-:Y:S01]  /*01c0*/  FADD R8, R6, -R9 ;  /* 0x8000000906087221 */ /* 0x000fe20000000000 */
[CC--:B------:R-:W-:Y:S01]  /*01d0*/  FMUL R5, R9.reuse, R9.reuse ;  /* 0x0000000909057220 */ /* 0x0c0fe20000400000 */
[----:B------:R-:W-:Y:S02]  /*01e0*/  FFMA R13, R9, 1.4426950216293334961, R4 ;  /* 0x3fb8aa3b090d7823 */ /* 0x000fe40000000004 */
[----:B------:R-:W-:Y:S01]  /*01f0*/  FADD R11, R8, R8 ;  /* 0x00000008080b7221 */ /* 0x000fe20000000000 */
[C---:B------:R-:W-:Y:S01]  /*0200*/  FFMA R8, R5.reuse, R10, 0.0032181653659790754318 ;  /* 0x3b52e7db05087423 */ /* 0x040fe2000000000a */
[----:B------:R-:W-:Y:S02]  /*0210*/  FADD R4, R4, -R13 ;  /* 0x8000000d04047221 */ /* 0x000fe40000000000 */
[----:B------:R-:W-:Y:S01]  /*0220*/  FFMA R6, R6, -R9, R11 ;  /* 0x8000000906067223 */ /* 0x000fe2000000000b */
[----:B------:R-:W-:Y:S01]  /*0230*/  FFMA R8, R5, R8, 0.018033718690276145935 ;  /* 0x3c93bb7305087423 */ /* 0x000fe20000000008 */
[----:B------:R-:W-:-:S02]  /*0240*/  FFMA R11, R9, 1.4426950216293334961, R4 ;  /* 0x3fb8aa3b090b7823 */ /* 0x000fc40000000004 */
[----:B------:R-:W-:Y:S01]  /*0250*/  FMUL R6, R7, R6 ;  /* 0x0000000607067220 */ /* 0x000fe20000400000 */
[----:B------:R-:W-:-:S03]  /*0260*/  FFMA R8, R5, R8, 0.12022458761930465698 ;  /* 0x3df6384f05087423 */ /* 0x000fc60000000008 */
[----:B------:R-:W-:Y:S01]  /*0270*/  FFMA R4, R6, 1.4426950216293334961, R11 ;  /* 0x3fb8aa3b06047823 */ /* 0x000fe2000000000b */
[----:B------:R-:W-:-:S03]  /*0280*/  FMUL R8, R5, R8 ;  /* 0x0000000805087220 */ /* 0x000fc60000400000 */
[----:B------:R-:W-:Y:S01]  /*0290*/  FFMA R7, R9, 1.9251366722983220825e-08, R4 ;  /* 0x32a55e3409077823 */ /* 0x000fe20000000004 */
[----:B------:R-:W-:-:S04]  /*02a0*/  FMUL R5, R8, 3 ;  /* 0x4040000008057820 */ /* 0x000fc80000400000 */
[----:B------:R-:W-:Y:S01]  /*02b0*/  FFMA R5, R6, R5, R7 ;  /* 0x0000000506057223 */ /* 0x000fe20000000007 */
[----:B------:R-:W-:-:S03]  /*02c0*/  HFMA2 R7, -RZ, RZ, 0.64013671875, -15.109375 ;  /* 0x391fcb8eff077431 */ /* 0x000fc600000001ff */
[----:B------:R-:W-:-:S04]  /*02d0*/  FFMA R8, R9, R8, R5 ;  /* 0x0000000809087223 */ /* 0x000fc80000000005 */
[----:B------:R-:W-:-:S04]  /*02e0*/  FADD R4, R13, R8 ;  /* 0x000000080d047221 */ /* 0x000fc80000000000 */
[----:B------:R-:W-:Y:S01]  /*02f0*/  FMUL R5, R4, 2 ;  /* 0x4000000004057820 */ /* 0x000fe20000400000 */
[----:B------:R-:W-:-:S03]  /*0300*/  FADD R13, -R13, R4 ;  /* 0x000000040d0d7221 */ /* 0x000fc60000000100 */
[----:B------:R-:W0:Y:S01]  /*0310*/  FRND R6, R5 ;  /* 0x0000000500067307 */ /* 0x000e220000201000 */
[----:B------:R-:W-:Y:S01]  /*0320*/  FADD R13, R8, -R13 ;  /* 0x8000000d080d7221 */ /* 0x000fe20000000000 */
[----:B------:R-:W-:Y:S01]  /*0330*/  FFMA R4, R4, 2, -R5 ;  /* 0x4000000004047823 */ /* 0x000fe20000000805 */
[----:B------:R-:W-:-:S03]  /*0340*/  FSETP.GT.AND P2, PT, |R5|, 152, PT ;  /* 0x431800000500780b */ /* 0x000fc60003f44200 */
[----:B------:R-:W-:Y:S01]  /*0350*/  FFMA R13, R13, 2, R4 ;  /* 0x400000000d0d7823 */ /* 0x000fe20000000004 */
[----:B0-----:R-:W-:Y:S01]  /*0360*/  FADD R4, R5, -R6 ;  /* 0x8000000605047221 */ /* 0x001fe20000000000 */
[----:B------:R-:W-:-:S03]  /*0370*/  FSETP.GT.AND P1, PT, R6, RZ, PT ;  /* 0x000000ff0600720b */ /* 0x000fc60003f24000 */
[----:B------:R-:W-:Y:S01]  /*0380*/  FADD R4, R4, R13 ;  /* 0x0000000d04047221 */ /* 0x000fe20000000000 */
[----:B------:R-:W-:Y:S02]  /*0390*/  SEL R6, RZ, 0x83000000, P1 ;  /* 0x83000000ff067807 */ /* 0x000fe40000800000 */
[----:B------:R-:W-:Y:S01]  /*03a0*/  FSETP.GEU.AND P1, PT, R5, RZ, PT ;  /* 0x000000ff0500720b */ /* 0x000fe20003f2e000 */
[----:B------:R-:W-:Y:S01]  /*03b0*/  FFMA R7, R4, R7, 0.0013391353422775864601 ;  /* 0x3aaf85ed04077423 */ /* 0x000fe20000000007 */
[----:B------:R-:W-:-:S03]  /*03c0*/  IADD3 R8, PT, PT, R6, 0x7f000000, RZ ;  /* 0x7f00000006087810 */ /* 0x000fc60007ffe0ff */
[C---:B------:R-:W-:Y:S02]  /*03d0*/  FFMA R9, R4.reuse, R7, 0.0096188392490148544312 ;  /* 0x3c1d985604097423 */ /* 0x040fe40000000007 */
[----:B------:R0:W1:Y:S02]  /*03e0*/  F2I.NTZ R7, R5 ;  /* 0x0000000500077305 */ /* 0x0000640000203100 */
[----:B------:R-:W-:-:S04]  /*03f0*/  FFMA R9, R4, R9, 0.055503588169813156128 ;  /* 0x3d6357bb04097423 */ /* 0x000fc80000000009 */
[----:B------:R-:W-:Y:S01]  /*0400*/  FFMA R9, R4, R9, 0.24022644758224487305 ;  /* 0x3e75fdec04097423 */ /* 0x000fe20000000009 */
[----:B0-----:R-:W-:-:S03]  /*0410*/  FSEL R5, RZ, +INF , !P1 ;  /* 0x7f800000ff057808 */ /* 0x001fc60004800000 */
[----:B------:R-:W-:-:S04]  /*0420*/  FFMA R9, R4, R9, 0.69314718246459960938 ;  /* 0x3f31721804097423 */ /* 0x000fc80000000009 */
[----:B------:R-:W-:Y:S01]  /*0430*/  FFMA R9, R4, R9, 1 ;  /* 0x3f80000004097423 */ /* 0x000fe20000000009 */
[----:B-1----:R-:W-:-:S03]  /*0440*/  LEA R7, R7, -R6, 0x17 ;  /* 0x8000000607077211 */ /* 0x002fc600078eb8ff */
[----:B------:R-:W-:-:S04]  /*0450*/  FMUL R8, R8, R9 ;  /* 0x0000000908087220 */ /* 0x000fc80000400000 */
[----:B------:R-:W-:Y:S01]  /*0460*/  @!P2 FMUL R5, R7, R8 ;  /* 0x000000080705a220 */ /* 0x000fe20000400000 */
[----:B------:R-:W-:-:S07]  /*0470*/  @!P0 LOP3.LUT R5, R0, 0x7fffffff, RZ, 0xc0, !PT ;  /* 0x7fffffff00058812 */ /* 0x000fce00078ec0ff */
.L_x_1:
[----:B------:R-:W-:Y:S01]  /*0480*/  STG.E desc[UR4][R2.64], R5 ;  /* 0x0000000502007986 */ /* 0x000fe2000c101904 */
[----:B------:R-:W-:Y:S05]  /*0490*/  EXIT ;  /* 0x000000000000794d */ /* 0x000fea0003800000 */
.L_x_2:
        /* <DEDUP_REMOVED lines=14> */
.L_x_5:


//--------------------- .text._Z9intrinsicPf      --------------------------
	.section	.text._Z9intrinsicPf,"ax",@progbits
	.align	128
        .global         _Z9intrinsicPf
        .type           _Z9intrinsicPf,@function
        .size           _Z9intrinsicPf,(.L_x_6 - _Z9intrinsicPf)
        .other          _Z9intrinsicPf,@"STO_CUDA_ENTRY STV_DEFAULT"
_Z9intrinsicPf:
.text._Z9intrinsicPf:
[----:B------:R-:W-:Y:S08]  /*0000*/  LDC R1, c[0x0][0x37c] ;  /* 0x0000df00ff017b82 */ /* 0x000ff00000000800 */
[----:B------:R-:W0:Y:S01]  /*0010*/  LDC.64 R2, c[0x0][0x380] ;  /* 0x0000e000ff027b82 */ /* 0x000e220000000a00 */
[----:B------:R-:W0:Y:S02]  /*0020*/  LDCU.64 UR4, c[0x0][0x358] ;  /* 0x00006b00ff0477ac */ /* 0x000e240008000a00 */
[----:B0-----:R-:W2:Y:S02]  /*0030*/  LDG.E R0, desc[UR4][R2.64] ;  /* 0x0000000402007981 */ /* 0x001ea4000c1e1900 */
[----:B--2---:R-:W-:-:S13]  /*0040*/  FSETP.GEU.AND P0, PT, |R0|, 1.175494350822287508e-38, PT ;  /* 0x008000000000780b */ /* 0x004fda0003f0e200 */
[----:B------:R-:W-:-:S04]  /*0050*/  @!P0 FMUL R0, R0, 16777216 ;  /* 0x4b80000000008820 */ /* 0x000fc80000400000 */
[----:B------:R-:W0:Y:S02]  /*0060*/  MUFU.LG2 R4, R0 ;  /* 0x0000000000047308 */ /* 0x000e240000000c00 */
[----:B0-----:R-:W-:-:S04]  /*0070*/  @!P0 FADD R4, R4, -24 ;  /* 0xc1c0000004048421 */ /* 0x001fc80000000000 */
[----:B------:R-:W-:-:S05]  /*0080*/  FADD R4, R4, R4 ;  /* 0x0000000404047221 */ /* 0x000fca0000000000 */
[----:B------:R-:W-:-:S13]  /*0090*/  FSETP.GEU.AND P0, PT, R4, -126, PT ;  /* 0xc2fc00000400780b */ /* 0x000fda0003f0e000 */
[----:B------:R-:W-:-:S04]  /*00a0*/  @!P0 FMUL R4, R4, 0.5 ;  /* 0x3f00000004048820 */ /* 0x000fc80000400000 */
[----:B------:R-:W0:Y:S02]  /*00b0*/  MUFU.EX2 R5, R4 ;  /* 0x0000000400057308 */ /* 0x000e240000000800 */
[----:B0-----:R-:W-:-:S05]  /*00c0*/  @!P0 FMUL R5, R5, R5 ;  /* 0x0000000505058220 */ /* 0x001fca0000400000 */
[----:B------:R-:W-:Y:S01]  /*00d0*/  STG.E desc[UR4][R2.64], R5 ;  /* 0x0000000502007986 */ /* 0x000fe2000c101904 */
[----:B------:R-:W-:Y:S05]  /*00e0*/  EXIT ;  /* 0x000000000000794d */ /* 0x000fea0003800000 */
.L_x_3:
        /* <DEDUP_REMOVED lines=9> */
.L_x_6:


//--------------------- .nv.shared.reserved.0     --------------------------
	.section	.nv.shared.reserved.0,"aw",@nobits
	.weak		__nv_reservedSMEM_offset_0_alias
	.size		__nv_reservedSMEM_offset_0_alias, 0, 64
	.other		__nv_reservedSMEM_offset_0_alias,@"STO_CUDA_RESERVED_SHARED STV_DEFAULT"
__nv_reservedSMEM_offset_0_alias:
	.zero		0
	.zero		64


//--------------------- .nv.constant0._Z3fooPf    --------------------------
	.section	.nv.constant0._Z3fooPf,"a",@progbits
	.sectionflags	@""
	.align	4
.nv.constant0._Z3fooPf:
	.zero		904


//--------------------- .nv.constant0._Z8standardPf --------------------------
	.section	.nv.constant0._Z8standardPf,"a",@progbits
	.sectionflags	@""
	.align	4
.nv.constant0._Z8standardPf:
	.zero		904


//--------------------- .nv.constant0._Z9intrinsicPf --------------------------
	.section	.nv.constant0._Z9intrinsicPf,"a",@progbits
	.sectionflags	@""
	.align	4
.nv.constant0._Z9intrinsicPf:
	.zero		904


//--------------------- SYMBOLS --------------------------

	.type		.nv.reservedSmem.offset0,@object
	.size		.nv.reservedSmem.offset0,0x4
